//
// Generated by NVIDIA NVVM Compiler
//
// Compiler Build ID: CL-36424714
// Cuda compilation tools, release 13.0, V13.0.88
// Based on NVVM 20.0.0
//

.version 9.0
.target sm_100
.address_size 64

	// .globl	_Z19scatter_kernel_bf16PKfPKiPfiii

.visible .entry _Z19scatter_kernel_bf16PKfPKiPfiii(
	.param .u64 .ptr .align 1 _Z19scatter_kernel_bf16PKfPKiPfiii_param_0,
	.param .u64 .ptr .align 1 _Z19scatter_kernel_bf16PKfPKiPfiii_param_1,
	.param .u64 .ptr .align 1 _Z19scatter_kernel_bf16PKfPKiPfiii_param_2,
	.param .u32 _Z19scatter_kernel_bf16PKfPKiPfiii_param_3,
	.param .u32 _Z19scatter_kernel_bf16PKfPKiPfiii_param_4,
	.param .u32 _Z19scatter_kernel_bf16PKfPKiPfiii_param_5
)
{
	.reg .pred 	%p<6>;
	.reg .b32 	%r<14>;
	.reg .b32 	%f<2>;
	.reg .b64 	%rd<13>;

	ld.param.u64 	%rd1, [_Z19scatter_kernel_bf16PKfPKiPfiii_param_0];
	ld.param.u64 	%rd2, [_Z19scatter_kernel_bf16PKfPKiPfiii_param_1];
	ld.param.u64 	%rd3, [_Z19scatter_kernel_bf16PKfPKiPfiii_param_2];
	ld.param.u32 	%r5, [_Z19scatter_kernel_bf16PKfPKiPfiii_param_3];
	ld.param.u32 	%r6, [_Z19scatter_kernel_bf16PKfPKiPfiii_param_4];
	ld.param.u32 	%r7, [_Z19scatter_kernel_bf16PKfPKiPfiii_param_5];
	mov.u32 	%r8, %ctaid.x;
	mov.u32 	%r9, %ntid.x;
	mov.u32 	%r10, %tid.x;
	mad.lo.s32 	%r1, %r8, %r9, %r10;
	setp.ge.s32 	%p1, %r1, %r7;
	@%p1 bra 	$L__BB0_5;
	cvta.to.global.u64 	%rd4, %rd2;
	mul.wide.s32 	%rd5, %r1, 4;
	add.s64 	%rd6, %rd4, %rd5;
	ld.global.u32 	%r13, [%rd6];
	setp.lt.s32 	%p2, %r13, 0;
	setp.ge.s32 	%p3, %r13, %r5;
	or.pred  	%p4, %p2, %p3;
	@%p4 bra 	$L__BB0_5;
	setp.eq.s32 	%p5, %r6, 0;
	@%p5 bra 	$L__BB0_4;
	rem.s32 	%r11, %r1, %r5;
	add.s32 	%r12, %r13, %r1;
	sub.s32 	%r13, %r12, %r11;
$L__BB0_4:
	cvta.to.global.u64 	%rd7, %rd1;
	add.s64 	%rd9, %rd7, %rd5;
	ld.global.f32 	%f1, [%rd9];
	cvta.to.global.u64 	%rd10, %rd3;
	mul.wide.s32 	%rd11, %r13, 4;
	add.s64 	%rd12, %rd10, %rd11;
	st.global.f32 	[%rd12], %f1;
$L__BB0_5:
	ret;

}


// ===== COMPILED SASS (sm_100) =====

	.target	sm_100

	.elftype	@"ET_EXEC"


//--------------------- .note.nv.tkinfo           --------------------------
	.section	.note.nv.tkinfo,"",@"SHT_NOTE"
	.sectionflags	@"SHF_NOTE_NV_TKINFO"
	.tkinfo
        /*0018*/ 	.word	0x00000002
        /*0030*/ 	.string	""
        /*0030*/ 	.string	"ptxas"
        /*0030*/ 	.string	"Cuda compilation tools, release 13.0, V13.0.88"
        /*0030*/ 	.string	"Build cuda_13.0.r13.0/compiler.36424714_0"
        /*0030*/ 	.string	"-arch sm_100 -m 64 "



//--------------------- .note.nv.cuinfo           --------------------------
	.section	.note.nv.cuinfo,"",@"SHT_NOTE"
	.sectionflags	@"SHF_NOTE_NV_CUINFO"
        /*0018*/ 	.short	0x0002
        /*001a*/ 	.short	0x0064
        /*001c*/ 	.short	0x0082
	.zero		2


//--------------------- .nv.info                  --------------------------
	.section	.nv.info,"",@"SHT_CUDA_INFO"
	.align	4


	//----- nvinfo : EIATTR_REGCOUNT
	.align		4
        /*0000*/ 	.byte	0x04, 0x2f
        /*0002*/ 	.short	(.L_1 - .L_0)
	.align		4
.L_0:
        /*0004*/ 	.word	index@(_Z19scatter_kernel_bf16PKfPKiPfiii)
        /*0008*/ 	.word	0x00000010


	//----- nvinfo : EIATTR_FRAME_SIZE
	.align		4
.L_1:
        /*000c*/ 	.byte	0x04, 0x11
        /*000e*/ 	.short	(.L_3 - .L_2)
	.align		4
.L_2:
        /*0010*/ 	.word	index@(_Z19scatter_kernel_bf16PKfPKiPfiii)
        /*0014*/ 	.word	0x00000000


	//----- nvinfo : EIATTR_MIN_STACK_SIZE
	.align		4
.L_3:
        /*0018*/ 	.byte	0x04, 0x12
        /*001a*/ 	.short	(.L_5 - .L_4)
	.align		4
.L_4:
        /*001c*/ 	.word	index@(_Z19scatter_kernel_bf16PKfPKiPfiii)
        /*0020*/ 	.word	0x00000000
.L_5:


//--------------------- .nv.compat                --------------------------
	.section	.nv.compat,"",@"SHT_CUDA_COMPAT_INFO"
	.align	4
        /*0000*/ 	.byte	0x02, 0x09, 0x00, 0x00, 0x02, 0x02, 0x01, 0x00, 0x02, 0x05, 0x05, 0x00, 0x03, 0x07, 0x01, 0x01
        /*0010*/ 	.byte	0x02, 0x03, 0x00, 0x00, 0x02, 0x06, 0x01, 0x00, 0x04, 0x0b, 0x08, 0x00, 0x09, 0x00, 0x00, 0x00
        /*0020*/ 	.byte	0x00, 0x00, 0x00, 0x00


//--------------------- .nv.info._Z19scatter_kernel_bf16PKfPKiPfiii --------------------------
	.section	.nv.info._Z19scatter_kernel_bf16PKfPKiPfiii,"",@"SHT_CUDA_INFO"
	.sectionflags	@""
	.align	4


	//----- nvinfo : EIATTR_CUDA_API_VERSION
	.align		4
        /*0000*/ 	.byte	0x04, 0x37
        /*0002*/ 	.short	(.L_7 - .L_6)
.L_6:
        /*0004*/ 	.word	0x00000082


	//----- nvinfo : EIATTR_KPARAM_INFO
	.align		4
.L_7:
        /*0008*/ 	.byte	0x04, 0x17
        /*000a*/ 	.short	(.L_9 - .L_8)
.L_8:
        /*000c*/ 	.word	0x00000000
        /*0010*/ 	.short	0x0005
        /*0012*/ 	.short	0x0020
        /*0014*/ 	.byte	0x00, 0xf0, 0x11, 0x00


	//----- nvinfo : EIATTR_KPARAM_INFO
	.align		4
.L_9:
        /*0018*/ 	.byte	0x04, 0x17
        /*001a*/ 	.short	(.L_11 - .L_10)
.L_10:
        /*001c*/ 	.word	0x00000000
        /*0020*/ 	.short	0x0004
        /*0022*/ 	.short	0x001c
        /*0024*/ 	.byte	0x00, 0xf0, 0x11, 0x00


	//----- nvinfo : EIATTR_KPARAM_INFO
	.align		4
.L_11:
        /*0028*/ 	.byte	0x04, 0x17
        /*002a*/ 	.short	(.L_13 - .L_12)
.L_12:
        /*002c*/ 	.word	0x00000000
        /*0030*/ 	.short	0x0003
        /*0032*/ 	.short	0x0018
        /*0034*/ 	.byte	0x00, 0xf0, 0x11, 0x00


	//----- nvinfo : EIATTR_KPARAM_INFO
	.align		4
.L_13:
        /*0038*/ 	.byte	0x04, 0x17
        /*003a*/ 	.short	(.L_15 - .L_14)
.L_14:
        /*003c*/ 	.word	0x00000000
        /*0040*/ 	.short	0x0002
        /*0042*/ 	.short	0x0010
        /*0044*/ 	.byte	0x00, 0xf5, 0x21, 0x00


	//----- nvinfo : EIATTR_KPARAM_INFO
	.align		4
.L_15:
        /*0048*/ 	.byte	0x04, 0x17
        /*004a*/ 	.short	(.L_17 - .L_16)
.L_16:
        /*004c*/ 	.word	0x00000000
        /*0050*/ 	.short	0x0001
        /*0052*/ 	.short	0x0008
        /*0054*/ 	.byte	0x00, 0xf5, 0x21, 0x00


	//----- nvinfo : EIATTR_KPARAM_INFO
	.align		4
.L_17:
        /*0058*/ 	.byte	0x04, 0x17
        /*005a*/ 	.short	(.L_19 - .L_18)
.L_18:
        /*005c*/ 	.word	0x00000000
        /*0060*/ 	.short	0x0000
        /*0062*/ 	.short	0x0000
        /*0064*/ 	.byte	0x00, 0xf5, 0x21, 0x00


	//----- nvinfo : EIATTR_SPARSE_MMA_MASK
	.align		4
.L_19:
        /*0068*/ 	.byte	0x03, 0x50
        /*006a*/ 	.short	0x0000


	//----- nvinfo : EIATTR_MAXREG_COUNT
	.align		4
        /*006c*/ 	.byte	0x03, 0x1b
        /*006e*/ 	.short	0x00ff


	//----- nvinfo : EIATTR_MERCURY_ISA_VERSION
	.align		4
        /*0070*/ 	.byte	0x03, 0x5f
        /*0072*/ 	.short	0x0101


	//----- nvinfo : EIATTR_VRC_CTA_INIT_COUNT
	.align		4
        /*0074*/ 	.byte	0x02, 0x4a
	.zero		1
	.zero		1


	//----- nvinfo : EIATTR_EXIT_INSTR_OFFSETS
	.align		4
        /*0078*/ 	.byte	0x04, 0x1c
        /*007a*/ 	.short	(.L_21 - .L_20)


	//   ....[0]....
.L_20:
        /*007c*/ 	.word	0x00000070


	//   ....[1]....
        /*0080*/ 	.word	0x000000f0


	//   ....[2]....
        /*0084*/ 	.word	0x000002f0


	//----- nvinfo : EIATTR_CBANK_PARAM_SIZE
	.align		4
.L_21:
        /*0088*/ 	.byte	0x03, 0x19
        /*008a*/ 	.short	0x0024


	//----- nvinfo : EIATTR_PARAM_CBANK
	.align		4
        /*008c*/ 	.byte	0x04, 0x0a
        /*008e*/ 	.short	(.L_23 - .L_22)
	.align		4
.L_22:
        /*0090*/ 	.word	index@(.nv.constant0._Z19scatter_kernel_bf16PKfPKiPfiii)
        /*0094*/ 	.short	0x0380
        /*0096*/ 	.short	0x0024


	//----- nvinfo : EIATTR_SW_WAR
	.align		4
.L_23:
        /*0098*/ 	.byte	0x04, 0x36
        /*009a*/ 	.short	(.L_25 - .L_24)
.L_24:
        /*009c*/ 	.word	0x00000008
.L_25:


//--------------------- .nv.callgraph             --------------------------
	.section	.nv.callgraph,"",@"SHT_CUDA_CALLGRAPH"
	.align	4
	.sectionentsize	8
	.align		4
        /*0000*/ 	.word	0x00000000
	.align		4
        /*0004*/ 	.word	0xffffffff
	.align		4
        /*0008*/ 	.word	0x00000000
	.align		4
        /*000c*/ 	.word	0xfffffffe
	.align		4
        /*0010*/ 	.word	0x00000000
	.align		4
        /*0014*/ 	.word	0xfffffffd
	.align		4
        /*0018*/ 	.word	0x00000000
	.align		4
        /*001c*/ 	.word	0xfffffffc


//--------------------- .text._Z19scatter_kernel_bf16PKfPKiPfiii --------------------------
	.section	.text._Z19scatter_kernel_bf16PKfPKiPfiii,"ax",@progbits
	.align	128
        .global         _Z19scatter_kernel_bf16PKfPKiPfiii
        .type           _Z19scatter_kernel_bf16PKfPKiPfiii,@function
        .size           _Z19scatter_kernel_bf16PKfPKiPfiii,(.L_x_2 - _Z19scatter_kernel_bf16PKfPKiPfiii)
        .other          _Z19scatter_kernel_bf16PKfPKiPfiii,@"STO_CUDA_ENTRY STV_DEFAULT"
_Z19scatter_kernel_bf16PKfPKiPfiii:
.text._Z19scatter_kernel_bf16PKfPKiPfiii:
[----:B------:R-:W-:Y:S01]  /*0000*/  LDC R1, c[0x0][0x37c] ;  /* 0x0000df00ff017b82 */ /* 0x000fe20000000800 */
[----:B------:R-:W0:Y:S07]  /*0010*/  S2R R3, SR_TID.X ;  /* 0x0000000000037919 */ /* 0x000e2e0000002100 */
[----:B------:R-:W0:Y:S01]  /*0020*/  S2UR UR4, SR_CTAID.X ;  /* 0x00000000000479c3 */ /* 0x000e220000002500 */
[----:B------:R-:W1:Y:S07]  /*0030*/  LDCU UR5, c[0x0][0x3a0] ;  /* 0x00007400ff0577ac */ /* 0x000e6e0008000800 */
[----:B------:R-:W0:Y:S02]  /*0040*/  LDC R0, c[0x0][0x360] ;  /* 0x0000d800ff007b82 */ /* 0x000e240000000800 */
[----:B0-----:R-:W-:-:S05]  /*0050*/  IMAD R0, R0, UR4, R3 ;  /* 0x0000000400007c24 */ /* 0x001fca000f8e0203 */
[----:B-1----:R-:W-:-:S13]  /*0060*/  ISETP.GE.AND P0, PT, R0, UR5, PT ;  /* 0x0000000500007c0c */ /* 0x002fda000bf06270 */
[----:B------:R-:W-:Y:S05]  /*0070*/  @P0 EXIT ;  /* 0x000000000000094d */ /* 0x000fea0003800000 */
[----:B------:R-:W0:Y:S01]  /*0080*/  LDC.64 R2, c[0x0][0x388] ;  /* 0x0000e200ff027b82 */ /* 0x000e220000000a00 */
[----:B------:R-:W1:Y:S07]  /*0090*/  LDCU.64 UR4, c[0x0][0x358] ;  /* 0x00006b00ff0477ac */ /* 0x000e6e0008000a00 */
[----:B------:R-:W2:Y:S01]  /*00a0*/  LDC R11, c[0x0][0x398] ;  /* 0x0000e600ff0b7b82 */ /* 0x000ea20000000800 */
[----:B0-----:R-:W-:-:S05]  /*00b0*/  IMAD.WIDE R2, R0, 0x4, R2 ;  /* 0x0000000400027825 */ /* 0x001fca00078e0202 */
[----:B-1----:R-:W2:Y:S02]  /*00c0*/  LDG.E R6, desc[UR4][R2.64] ;  /* 0x0000000402067981 */ /* 0x002ea4000c1e1900 */
[----:B--2---:R-:W-:-:S04]  /*00d0*/  ISETP.GE.AND P0, PT, R6, R11, PT ;  /* 0x0000000b0600720c */ /* 0x004fc80003f06270 */
[----:B------:R-:W-:-:S13]  /*00e0*/  ISETP.LT.OR P0, PT, R6, RZ, P0 ;  /* 0x000000ff0600720c */ /* 0x000fda0000701670 */
[----:B------:R-:W-:Y:S05]  /*00f0*/  @P0 EXIT ;  /* 0x000000000000094d */ /* 0x000fea0003800000 */
[----:B------:R-:W0:Y:S01]  /*0100*/  LDC.64 R4, c[0x0][0x380] ;  /* 0x0000e000ff047b82 */ /* 0x000e220000000a00 */
[----:B------:R-:W1:Y:S07]  /*0110*/  LDCU UR6, c[0x0][0x39c] ;  /* 0x00007380ff0677ac */ /* 0x000e6e0008000800 */
[----:B------:R-:W2:Y:S01]  /*0120*/  LDC.64 R2, c[0x0][0x390] ;  /* 0x0000e400ff027b82 */ /* 0x000ea20000000a00 */
[----:B0-----:R-:W-:-:S05]  /*0130*/  IMAD.WIDE R4, R0, 0x4, R4 ;  /* 0x0000000400047825 */ /* 0x001fca00078e0204 */
[----:B------:R0:W5:Y:S01]  /*0140*/  LDG.E R9, desc[UR4][R4.64] ;  /* 0x0000000404097981 */ /* 0x000162000c1e1900 */
[----:B-1----:R-:W-:-:S09]  /*0150*/  UISETP.NE.AND UP0, UPT, UR6, URZ, UPT ;  /* 0x000000ff0600728c */ /* 0x002fd2000bf05270 */
[----:B0-2---:R-:W-:Y:S05]  /*0160*/  BRA.U !UP0, `(.L_x_0) ;  /* 0x0000000108587547 */ /* 0x005fea000b800000 */
[----:B------:R-:W-:Y:S02]  /*0170*/  IABS R8, R11 ;  /* 0x0000000b00087213 */ /* 0x000fe40000000000 */
[----:B------:R-:W-:Y:S02]  /*0180*/  IABS R10, R0 ;  /* 0x00000000000a7213 */ /* 0x000fe40000000000 */
[----:B------:R-:W0:Y:S01]  /*0190*/  I2F.RP R7, R8 ;  /* 0x0000000800077306 */ /* 0x000e220000209400 */
[----:B------:R-:W-:-:S07]  /*01a0*/  ISETP.GE.AND P2, PT, R0, RZ, PT ;  /* 0x000000ff0000720c */ /* 0x000fce0003f46270 */
[----:B0-----:R-:W0:Y:S02]  /*01b0*/  MUFU.RCP R7, R7 ;  /* 0x0000000700077308 */ /* 0x001e240000001000 */
[----:B0-----:R-:W-:-:S06]  /*01c0*/  VIADD R4, R7, 0xffffffe ;  /* 0x0ffffffe07047836 */ /* 0x001fcc0000000000 */
[----:B------:R0:W1:Y:S02]  /*01d0*/  F2I.FTZ.U32.TRUNC.NTZ R5, R4 ;  /* 0x0000000400057305 */ /* 0x000064000021f000 */
[----:B0-----:R-:W-:Y:S02]  /*01e0*/  HFMA2 R4, -RZ, RZ, 0, 0 ;  /* 0x00000000ff047431 */ /* 0x001fe400000001ff */
[----:B-1----:R-:W-:-:S04]  /*01f0*/  IMAD.MOV R13, RZ, RZ, -R5 ;  /* 0x000000ffff0d7224 */ /* 0x002fc800078e0a05 */
[----:B------:R-:W-:-:S04]  /*0200*/  IMAD R13, R13, R8, RZ ;  /* 0x000000080d0d7224 */ /* 0x000fc800078e02ff */
[----:B------:R-:W-:-:S06]  /*0210*/  IMAD.HI.U32 R5, R5, R13, R4 ;  /* 0x0000000d05057227 */ /* 0x000fcc00078e0004 */
[----:B------:R-:W-:-:S04]  /*0220*/  IMAD.HI.U32 R5, R5, R10, RZ ;  /* 0x0000000a05057227 */ /* 0x000fc800078e00ff */
[----:B------:R-:W-:-:S04]  /*0230*/  IMAD.MOV R5, RZ, RZ, -R5 ;  /* 0x000000ffff057224 */ /* 0x000fc800078e0a05 */
[----:B------:R-:W-:-:S05]  /*0240*/  IMAD R5, R8, R5, R10 ;  /* 0x0000000508057224 */ /* 0x000fca00078e020a */
[----:B------:R-:W-:-:S13]  /*0250*/  ISETP.GT.U32.AND P0, PT, R8, R5, PT ;  /* 0x000000050800720c */ /* 0x000fda0003f04070 */
[----:B------:R-:W-:Y:S02]  /*0260*/  @!P0 IADD3 R5, PT, PT, R5, -R8, RZ ;  /* 0x8000000805058210 */ /* 0x000fe40007ffe0ff */
[----:B------:R-:W-:Y:S02]  /*0270*/  ISETP.NE.AND P0, PT, R11, RZ, PT ;  /* 0x000000ff0b00720c */ /* 0x000fe40003f05270 */
[----:B------:R-:W-:-:S13]  /*0280*/  ISETP.GT.U32.AND P1, PT, R8, R5, PT ;  /* 0x000000050800720c */ /* 0x000fda0003f24070 */
[----:B------:R-:W-:-:S05]  /*0290*/  @!P1 IMAD.IADD R5, R5, 0x1, -R8 ;  /* 0x0000000105059824 */ /* 0x000fca00078e0a08 */
[----:B------:R-:W-:Y:S02]  /*02a0*/  @!P2 IADD3 R5, PT, PT, -R5, RZ, RZ ;  /* 0x000000ff0505a210 */ /* 0x000fe40007ffe1ff */
[----:B------:R-:W-:-:S04]  /*02b0*/  @!P0 LOP3.LUT R5, RZ, R11, RZ, 0x33, !PT ;  /* 0x0000000bff058212 */ /* 0x000fc800078e33ff */
[----:B------:R-:W-:-:S07]  /*02c0*/  IADD3 R6, PT, PT, -R5, R6, R0 ;  /* 0x0000000605067210 */ /* 0x000fce0007ffe100 */
.L_x_0:
[----:B------:R-:W-:-:S05]  /*02d0*/  IMAD.WIDE R2, R6, 0x4, R2 ;  /* 0x0000000406027825 */ /* 0x000fca00078e0202 */
[----:B-----5:R-:W-:Y:S01]  /*02e0*/  STG.E desc[UR4][R2.64], R9 ;  /* 0x0000000902007986 */ /* 0x020fe2000c101904 */
[----:B------:R-:W-:Y:S05]  /*02f0*/  EXIT ;  /* 0x000000000000794d */ /* 0x000fea0003800000 */
.L_x_1:
[----:B------:R-:W-:-:S00]  /*0300*/  BRA `(.L_x_1) ;  /* 0xfffffffc00fc7947 */ /* 0x000fc0000383ffff */
[----:B------:R-:W-:-:S00]  /*0310*/  NOP ;  /* 0x0000000000007918 */ /* 0x000fc00000000000 */
        /* <DEDUP_REMOVED lines=14> */
.L_x_2:


//--------------------- .nv.shared.reserved.0     --------------------------
	.section	.nv.shared.reserved.0,"aw",@nobits
	.weak		__nv_reservedSMEM_offset_0_alias
	.size		__nv_reservedSMEM_offset_0_alias, 0, 64
	.other		__nv_reservedSMEM_offset_0_alias,@"STO_CUDA_RESERVED_SHARED STV_DEFAULT"
__nv_reservedSMEM_offset_0_alias:
	.zero		0
	.zero		64


//--------------------- .nv.constant0._Z19scatter_kernel_bf16PKfPKiPfiii --------------------------
	.section	.nv.constant0._Z19scatter_kernel_bf16PKfPKiPfiii,"a",@progbits
	.sectionflags	@""
	.align	4
.nv.constant0._Z19scatter_kernel_bf16PKfPKiPfiii:
	.zero		932


//--------------------- SYMBOLS --------------------------

	.type		.nv.reservedSmem.offset0,@object
	.size		.nv.reservedSmem.offset0,0x4
